//
// Generated by NVIDIA NVVM Compiler
//
// Compiler Build ID: CL-36424714
// Cuda compilation tools, release 13.0, V13.0.88
// Based on NVVM 20.0.0
//

.version 9.0
.target sm_100
.address_size 64

	// .globl	_Z22uniqueIdxCalcThreadIdxPi
.extern .func  (.param .b32 func_retval0) vprintf
(
	.param .b64 vprintf_param_0,
	.param .b64 vprintf_param_1
)
;
.global .align 1 .b8 $str[27] = {116, 104, 114, 101, 97, 100, 73, 100, 120, 58, 32, 37, 100, 44, 32, 118, 97, 108, 117, 101, 58, 32, 37, 100, 32, 10};
.global .align 1 .b8 $str$1[56] = {98, 108, 111, 99, 107, 73, 100, 120, 46, 120, 58, 32, 37, 100, 44, 32, 116, 104, 114, 101, 97, 100, 73, 100, 120, 46, 120, 58, 32, 37, 100, 44, 32, 103, 105, 100, 58, 32, 37, 100, 32, 44, 32, 118, 97, 108, 117, 101, 58, 32, 37, 100, 32, 32, 10};

.visible .entry _Z22uniqueIdxCalcThreadIdxPi(
	.param .u64 .ptr .align 1 _Z22uniqueIdxCalcThreadIdxPi_param_0
)
{
	.local .align 8 .b8 	__local_depot0[8];
	.reg .b64 	%SP;
	.reg .b64 	%SPL;
	.reg .b32 	%r<5>;
	.reg .b64 	%rd<9>;

	mov.u64 	%SPL, __local_depot0;
	cvta.local.u64 	%SP, %SPL;
	ld.param.u64 	%rd1, [_Z22uniqueIdxCalcThreadIdxPi_param_0];
	cvta.to.global.u64 	%rd2, %rd1;
	add.u64 	%rd3, %SP, 0;
	add.u64 	%rd4, %SPL, 0;
	mov.u32 	%r1, %tid.x;
	mul.wide.u32 	%rd5, %r1, 4;
	add.s64 	%rd6, %rd2, %rd5;
	ld.global.u32 	%r2, [%rd6];
	st.local.v2.u32 	[%rd4], {%r1, %r2};
	mov.u64 	%rd7, $str;
	cvta.global.u64 	%rd8, %rd7;
	{ // callseq 0, 0
	.param .b64 param0;
	st.param.b64 	[param0], %rd8;
	.param .b64 param1;
	st.param.b64 	[param1], %rd3;
	.param .b32 retval0;
	call.uni (retval0), 
	vprintf, 
	(
	param0, 
	param1
	);
	ld.param.b32 	%r3, [retval0];
	} // callseq 0
	ret;

}
	// .globl	_Z13uniqueGidCalcPi
.visible .entry _Z13uniqueGidCalcPi(
	.param .u64 .ptr .align 1 _Z13uniqueGidCalcPi_param_0
)
{
	.local .align 16 .b8 	__local_depot1[16];
	.reg .b64 	%SP;
	.reg .b64 	%SPL;
	.reg .b32 	%r<8>;
	.reg .b64 	%rd<9>;

	mov.u64 	%SPL, __local_depot1;
	cvta.local.u64 	%SP, %SPL;
	ld.param.u64 	%rd1, [_Z13uniqueGidCalcPi_param_0];
	cvta.to.global.u64 	%rd2, %rd1;
	add.u64 	%rd3, %SP, 0;
	add.u64 	%rd4, %SPL, 0;
	mov.u32 	%r1, %tid.x;
	mov.u32 	%r2, %ctaid.x;
	mov.u32 	%r3, %ntid.x;
	mad.lo.s32 	%r4, %r2, %r3, %r1;
	mul.wide.s32 	%rd5, %r4, 4;
	add.s64 	%rd6, %rd2, %rd5;
	ld.global.u32 	%r5, [%rd6];
	st.local.v4.u32 	[%rd4], {%r2, %r1, %r4, %r5};
	mov.u64 	%rd7, $str$1;
	cvta.global.u64 	%rd8, %rd7;
	{ // callseq 1, 0
	.param .b64 param0;
	st.param.b64 	[param0], %rd8;
	.param .b64 param1;
	st.param.b64 	[param1], %rd3;
	.param .b32 retval0;
	call.uni (retval0), 
	vprintf, 
	(
	param0, 
	param1
	);
	ld.param.b32 	%r6, [retval0];
	} // callseq 1
	ret;

}
	// .globl	_Z17uniqueGidCalc2D2DPi
.visible .entry _Z17uniqueGidCalc2D2DPi(
	.param .u64 .ptr .align 1 _Z17uniqueGidCalc2D2DPi_param_0
)
{
	.local .align 16 .b8 	__local_depot2[16];
	.reg .b64 	%SP;
	.reg .b64 	%SPL;
	.reg .b32 	%r<14>;
	.reg .b64 	%rd<9>;

	mov.u64 	%SPL, __local_depot2;
	cvta.local.u64 	%SP, %SPL;
	ld.param.u64 	%rd1, [_Z17uniqueGidCalc2D2DPi_param_0];
	cvta.to.global.u64 	%rd2, %rd1;
	add.u64 	%rd3, %SP, 0;
	add.u64 	%rd4, %SPL, 0;
	mov.u32 	%r1, %ntid.x;
	mov.u32 	%r2, %tid.y;
	mov.u32 	%r3, %tid.x;
	mov.u32 	%r4, %ntid.y;
	mov.u32 	%r5, %ctaid.x;
	mov.u32 	%r6, %nctaid.x;
	mov.u32 	%r7, %ctaid.y;
	mad.lo.s32 	%r8, %r7, %r6, %r5;
	mad.lo.s32 	%r9, %r8, %r4, %r2;
	mad.lo.s32 	%r10, %r9, %r1, %r3;
	mul.wide.s32 	%rd5, %r10, 4;
	add.s64 	%rd6, %rd2, %rd5;
	ld.global.u32 	%r11, [%rd6];
	st.local.v4.u32 	[%rd4], {%r5, %r3, %r10, %r11};
	mov.u64 	%rd7, $str$1;
	cvta.global.u64 	%rd8, %rd7;
	{ // callseq 2, 0
	.param .b64 param0;
	st.param.b64 	[param0], %rd8;
	.param .b64 param1;
	st.param.b64 	[param1], %rd3;
	.param .b32 retval0;
	call.uni (retval0), 
	vprintf, 
	(
	param0, 
	param1
	);
	ld.param.b32 	%r12, [retval0];
	} // callseq 2
	ret;

}


// ===== COMPILED SASS (sm_100) =====

	.target	sm_100

	.elftype	@"ET_EXEC"


//--------------------- .note.nv.tkinfo           --------------------------
	.section	.note.nv.tkinfo,"",@"SHT_NOTE"
	.sectionflags	@"SHF_NOTE_NV_TKINFO"
	.tkinfo
        /*0018*/ 	.word	0x00000002
        /*0030*/ 	.string	""
        /*0030*/ 	.string	"ptxas"
        /*0030*/ 	.string	"Cuda compilation tools, release 13.0, V13.0.88"
        /*0030*/ 	.string	"Build cuda_13.0.r13.0/compiler.36424714_0"
        /*0030*/ 	.string	"-arch sm_100 -m 64 "



//--------------------- .note.nv.cuinfo           --------------------------
	.section	.note.nv.cuinfo,"",@"SHT_NOTE"
	.sectionflags	@"SHF_NOTE_NV_CUINFO"
        /*0018*/ 	.short	0x0002
        /*001a*/ 	.short	0x0064
        /*001c*/ 	.short	0x0082
	.zero		2


//--------------------- .nv.info                  --------------------------
	.section	.nv.info,"",@"SHT_CUDA_INFO"
	.align	4


	//----- nvinfo : EIATTR_REGCOUNT
	.align		4
        /*0000*/ 	.byte	0x04, 0x2f
        /*0002*/ 	.short	(.L_3 - .L_2)
	.align		4
.L_2:
        /*0004*/ 	.word	index@(_Z22uniqueIdxCalcThreadIdxPi)
        /*0008*/ 	.word	0x00000018


	//----- nvinfo : EIATTR_FRAME_SIZE
	.align		4
.L_3:
        /*000c*/ 	.byte	0x04, 0x11
        /*000e*/ 	.short	(.L_5 - .L_4)
	.align		4
.L_4:
        /*0010*/ 	.word	index@(_Z22uniqueIdxCalcThreadIdxPi)
        /*0014*/ 	.word	0x00000008


	//----- nvinfo : EIATTR_REGCOUNT
	.align		4
.L_5:
        /*0018*/ 	.byte	0x04, 0x2f
        /*001a*/ 	.short	(.L_7 - .L_6)
	.align		4
.L_6:
        /*001c*/ 	.word	index@(_Z13uniqueGidCalcPi)
        /*0020*/ 	.word	0x00000018


	//----- nvinfo : EIATTR_FRAME_SIZE
	.align		4
.L_7:
        /*0024*/ 	.byte	0x04, 0x11
        /*0026*/ 	.short	(.L_9 - .L_8)
	.align		4
.L_8:
        /*0028*/ 	.word	index@(_Z13uniqueGidCalcPi)
        /*002c*/ 	.word	0x00000010


	//----- nvinfo : EIATTR_REGCOUNT
	.align		4
.L_9:
        /*0030*/ 	.byte	0x04, 0x2f
        /*0032*/ 	.short	(.L_11 - .L_10)
	.align		4
.L_10:
        /*0034*/ 	.word	index@(_Z17uniqueGidCalc2D2DPi)
        /*0038*/ 	.word	0x00000018


	//----- nvinfo : EIATTR_FRAME_SIZE
	.align		4
.L_11:
        /*003c*/ 	.byte	0x04, 0x11
        /*003e*/ 	.short	(.L_13 - .L_12)
	.align		4
.L_12:
        /*0040*/ 	.word	index@(_Z17uniqueGidCalc2D2DPi)
        /*0044*/ 	.word	0x00000010


	//----- nvinfo : EIATTR_MIN_STACK_SIZE
	.align		4
.L_13:
        /*0048*/ 	.byte	0x04, 0x12
        /*004a*/ 	.short	(.L_15 - .L_14)
	.align		4
.L_14:
        /*004c*/ 	.word	index@(_Z17uniqueGidCalc2D2DPi)
        /*0050*/ 	.word	0x00000010


	//----- nvinfo : EIATTR_MIN_STACK_SIZE
	.align		4
.L_15:
        /*0054*/ 	.byte	0x04, 0x12
        /*0056*/ 	.short	(.L_17 - .L_16)
	.align		4
.L_16:
        /*0058*/ 	.word	index@(_Z13uniqueGidCalcPi)
        /*005c*/ 	.word	0x00000010


	//----- nvinfo : EIATTR_MIN_STACK_SIZE
	.align		4
.L_17:
        /*0060*/ 	.byte	0x04, 0x12
        /*0062*/ 	.short	(.L_19 - .L_18)
	.align		4
.L_18:
        /*0064*/ 	.word	index@(_Z22uniqueIdxCalcThreadIdxPi)
        /*0068*/ 	.word	0x00000008
.L_19:


//--------------------- .nv.compat                --------------------------
	.section	.nv.compat,"",@"SHT_CUDA_COMPAT_INFO"
	.align	4
        /*0000*/ 	.byte	0x02, 0x09, 0x00, 0x00, 0x02, 0x02, 0x01, 0x00, 0x02, 0x05, 0x05, 0x00, 0x03, 0x07, 0x01, 0x01
        /*0010*/ 	.byte	0x02, 0x03, 0x00, 0x00, 0x02, 0x06, 0x01, 0x00, 0x04, 0x0b, 0x08, 0x00, 0x09, 0x00, 0x00, 0x00
        /*0020*/ 	.byte	0x00, 0x00, 0x00, 0x00


//--------------------- .nv.info._Z17uniqueGidCalc2D2DPi --------------------------
	.section	.nv.info._Z17uniqueGidCalc2D2DPi,"",@"SHT_CUDA_INFO"
	.sectionflags	@""
	.align	4


	//----- nvinfo : EIATTR_CUDA_API_VERSION
	.align		4
        /*0000*/ 	.byte	0x04, 0x37
        /*0002*/ 	.short	(.L_21 - .L_20)
.L_20:
        /*0004*/ 	.word	0x00000082


	//----- nvinfo : EIATTR_KPARAM_INFO
	.align		4
.L_21:
        /*0008*/ 	.byte	0x04, 0x17
        /*000a*/ 	.short	(.L_23 - .L_22)
.L_22:
        /*000c*/ 	.word	0x00000000
        /*0010*/ 	.short	0x0000
        /*0012*/ 	.short	0x0000
        /*0014*/ 	.byte	0x00, 0xf5, 0x21, 0x00


	//----- nvinfo : EIATTR_SPARSE_MMA_MASK
	.align		4
.L_23:
        /*0018*/ 	.byte	0x03, 0x50
        /*001a*/ 	.short	0x0000


	//----- nvinfo : EIATTR_MAXREG_COUNT
	.align		4
        /*001c*/ 	.byte	0x03, 0x1b
        /*001e*/ 	.short	0x00ff


	//----- nvinfo : EIATTR_EXTERNS
	.align		4
        /*0020*/ 	.byte	0x04, 0x0f
        /*0022*/ 	.short	(.L_25 - .L_24)


	//   ....[0]....
	.align		4
.L_24:
        /*0024*/ 	.word	index@(vprintf)


	//----- nvinfo : EIATTR_MERCURY_ISA_VERSION
	.align		4
.L_25:
        /*0028*/ 	.byte	0x03, 0x5f
        /*002a*/ 	.short	0x0101


	//----- nvinfo : EIATTR_VRC_CTA_INIT_COUNT
	.align		4
        /*002c*/ 	.byte	0x02, 0x4a
	.zero		1
	.zero		1


	//----- nvinfo : EIATTR_SYSCALL_OFFSETS
	.align		4
        /*0030*/ 	.byte	0x04, 0x46
        /*0032*/ 	.short	(.L_27 - .L_26)


	//   ....[0]....
.L_26:
        /*0034*/ 	.word	0x000001b0


	//----- nvinfo : EIATTR_EXIT_INSTR_OFFSETS
	.align		4
.L_27:
        /*0038*/ 	.byte	0x04, 0x1c
        /*003a*/ 	.short	(.L_29 - .L_28)


	//   ....[0]....
.L_28:
        /*003c*/ 	.word	0x000001c0


	//----- nvinfo : EIATTR_CBANK_PARAM_SIZE
	.align		4
.L_29:
        /*0040*/ 	.byte	0x03, 0x19
        /*0042*/ 	.short	0x0008


	//----- nvinfo : EIATTR_PARAM_CBANK
	.align		4
        /*0044*/ 	.byte	0x04, 0x0a
        /*0046*/ 	.short	(.L_31 - .L_30)
	.align		4
.L_30:
        /*0048*/ 	.word	index@(.nv.constant0._Z17uniqueGidCalc2D2DPi)
        /*004c*/ 	.short	0x0380
        /*004e*/ 	.short	0x0008


	//----- nvinfo : EIATTR_SW_WAR
	.align		4
.L_31:
        /*0050*/ 	.byte	0x04, 0x36
        /*0052*/ 	.short	(.L_33 - .L_32)
.L_32:
        /*0054*/ 	.word	0x00000008
.L_33:


//--------------------- .nv.info._Z13uniqueGidCalcPi --------------------------
	.section	.nv.info._Z13uniqueGidCalcPi,"",@"SHT_CUDA_INFO"
	.sectionflags	@""
	.align	4


	//----- nvinfo : EIATTR_CUDA_API_VERSION
	.align		4
        /*0000*/ 	.byte	0x04, 0x37
        /*0002*/ 	.short	(.L_35 - .L_34)
.L_34:
        /*0004*/ 	.word	0x00000082


	//----- nvinfo : EIATTR_KPARAM_INFO
	.align		4
.L_35:
        /*0008*/ 	.byte	0x04, 0x17
        /*000a*/ 	.short	(.L_37 - .L_36)
.L_36:
        /*000c*/ 	.word	0x00000000
        /*0010*/ 	.short	0x0000
        /*0012*/ 	.short	0x0000
        /*0014*/ 	.byte	0x00, 0xf5, 0x21, 0x00


	//----- nvinfo : EIATTR_SPARSE_MMA_MASK
	.align		4
.L_37:
        /*0018*/ 	.byte	0x03, 0x50
        /*001a*/ 	.short	0x0000


	//----- nvinfo : EIATTR_MAXREG_COUNT
	.align		4
        /*001c*/ 	.byte	0x03, 0x1b
        /*001e*/ 	.short	0x00ff


	//----- nvinfo : EIATTR_EXTERNS
	.align		4
        /*0020*/ 	.byte	0x04, 0x0f
        /*0022*/ 	.short	(.L_39 - .L_38)


	//   ....[0]....
	.align		4
.L_38:
        /*0024*/ 	.word	index@(vprintf)


	//----- nvinfo : EIATTR_MERCURY_ISA_VERSION
	.align		4
.L_39:
        /*0028*/ 	.byte	0x03, 0x5f
        /*002a*/ 	.short	0x0101


	//----- nvinfo : EIATTR_VRC_CTA_INIT_COUNT
	.align		4
        /*002c*/ 	.byte	0x02, 0x4a
	.zero		1
	.zero		1


	//----- nvinfo : EIATTR_SYSCALL_OFFSETS
	.align		4
        /*0030*/ 	.byte	0x04, 0x46
        /*0032*/ 	.short	(.L_41 - .L_40)


	//   ....[0]....
.L_40:
        /*0034*/ 	.word	0x00000150


	//----- nvinfo : EIATTR_EXIT_INSTR_OFFSETS
	.align		4
.L_41:
        /*0038*/ 	.byte	0x04, 0x1c
        /*003a*/ 	.short	(.L_43 - .L_42)


	//   ....[0]....
.L_42:
        /*003c*/ 	.word	0x00000160


	//----- nvinfo : EIATTR_CBANK_PARAM_SIZE
	.align		4
.L_43:
        /*0040*/ 	.byte	0x03, 0x19
        /*0042*/ 	.short	0x0008


	//----- nvinfo : EIATTR_PARAM_CBANK
	.align		4
        /*0044*/ 	.byte	0x04, 0x0a
        /*0046*/ 	.short	(.L_45 - .L_44)
	.align		4
.L_44:
        /*0048*/ 	.word	index@(.nv.constant0._Z13uniqueGidCalcPi)
        /*004c*/ 	.short	0x0380
        /*004e*/ 	.short	0x0008


	//----- nvinfo : EIATTR_SW_WAR
	.align		4
.L_45:
        /*0050*/ 	.byte	0x04, 0x36
        /*0052*/ 	.short	(.L_47 - .L_46)
.L_46:
        /*0054*/ 	.word	0x00000008
.L_47:


//--------------------- .nv.info._Z22uniqueIdxCalcThreadIdxPi --------------------------
	.section	.nv.info._Z22uniqueIdxCalcThreadIdxPi,"",@"SHT_CUDA_INFO"
	.sectionflags	@""
	.align	4


	//----- nvinfo : EIATTR_CUDA_API_VERSION
	.align		4
        /*0000*/ 	.byte	0x04, 0x37
        /*0002*/ 	.short	(.L_49 - .L_48)
.L_48:
        /*0004*/ 	.word	0x00000082


	//----- nvinfo : EIATTR_KPARAM_INFO
	.align		4
.L_49:
        /*0008*/ 	.byte	0x04, 0x17
        /*000a*/ 	.short	(.L_51 - .L_50)
.L_50:
        /*000c*/ 	.word	0x00000000
        /*0010*/ 	.short	0x0000
        /*0012*/ 	.short	0x0000
        /*0014*/ 	.byte	0x00, 0xf5, 0x21, 0x00


	//----- nvinfo : EIATTR_SPARSE_MMA_MASK
	.align		4
.L_51:
        /*0018*/ 	.byte	0x03, 0x50
        /*001a*/ 	.short	0x0000


	//----- nvinfo : EIATTR_MAXREG_COUNT
	.align		4
        /*001c*/ 	.byte	0x03, 0x1b
        /*001e*/ 	.short	0x00ff


	//----- nvinfo : EIATTR_EXTERNS
	.align		4
        /*0020*/ 	.byte	0x04, 0x0f
        /*0022*/ 	.short	(.L_53 - .L_52)


	//   ....[0]....
	.align		4
.L_52:
        /*0024*/ 	.word	index@(vprintf)


	//----- nvinfo : EIATTR_MERCURY_ISA_VERSION
	.align		4
.L_53:
        /*0028*/ 	.byte	0x03, 0x5f
        /*002a*/ 	.short	0x0101


	//----- nvinfo : EIATTR_VRC_CTA_INIT_COUNT
	.align		4
        /*002c*/ 	.byte	0x02, 0x4a
	.zero		1
	.zero		1


	//----- nvinfo : EIATTR_SYSCALL_OFFSETS
	.align		4
        /*0030*/ 	.byte	0x04, 0x46
        /*0032*/ 	.short	(.L_55 - .L_54)


	//   ....[0]....
.L_54:
        /*0034*/ 	.word	0x00000120


	//----- nvinfo : EIATTR_EXIT_INSTR_OFFSETS
	.align		4
.L_55:
        /*0038*/ 	.byte	0x04, 0x1c
        /*003a*/ 	.short	(.L_57 - .L_56)


	//   ....[0]....
.L_56:
        /*003c*/ 	.word	0x00000130


	//----- nvinfo : EIATTR_CBANK_PARAM_SIZE
	.align		4
.L_57:
        /*0040*/ 	.byte	0x03, 0x19
        /*0042*/ 	.short	0x0008


	//----- nvinfo : EIATTR_PARAM_CBANK
	.align		4
        /*0044*/ 	.byte	0x04, 0x0a
        /*0046*/ 	.short	(.L_59 - .L_58)
	.align		4
.L_58:
        /*0048*/ 	.word	index@(.nv.constant0._Z22uniqueIdxCalcThreadIdxPi)
        /*004c*/ 	.short	0x0380
        /*004e*/ 	.short	0x0008


	//----- nvinfo : EIATTR_SW_WAR
	.align		4
.L_59:
        /*0050*/ 	.byte	0x04, 0x36
        /*0052*/ 	.short	(.L_61 - .L_60)
.L_60:
        /*0054*/ 	.word	0x00000008
.L_61:


//--------------------- .nv.callgraph             --------------------------
	.section	.nv.callgraph,"",@"SHT_CUDA_CALLGRAPH"
	.align	4
	.sectionentsize	8
	.align		4
        /*0000*/ 	.word	0x00000000
	.align		4
        /*0004*/ 	.word	0xffffffff
	.align		4
        /*0008*/ 	.word	index@(_Z17uniqueGidCalc2D2DPi)
	.align		4
        /*000c*/ 	.word	index@(vprintf)
	.align		4
        /*0010*/ 	.word	index@(_Z13uniqueGidCalcPi)
	.align		4
        /*0014*/ 	.word	index@(vprintf)
	.align		4
        /*0018*/ 	.word	index@(_Z22uniqueIdxCalcThreadIdxPi)
	.align		4
        /*001c*/ 	.word	index@(vprintf)
	.align		4
        /*0020*/ 	.word	0x00000000
	.align		4
        /*0024*/ 	.word	0xfffffffe
	.align		4
        /*0028*/ 	.word	0x00000000
	.align		4
        /*002c*/ 	.word	0xfffffffd
	.align		4
        /*0030*/ 	.word	0x00000000
	.align		4
        /*0034*/ 	.word	0xfffffffc


//--------------------- .nv.constant4             --------------------------
	.section	.nv.constant4,"a",@progbits
	.align	8
	.align		8
.nv.constant4:
        /*0000*/ 	.dword	vprintf
	.align		8
        /*0008*/ 	.dword	$str
	.align		8
        /*0010*/ 	.dword	$str$1


//--------------------- .text._Z17uniqueGidCalc2D2DPi --------------------------
	.section	.text._Z17uniqueGidCalc2D2DPi,"ax",@progbits
	.align	128
        .global         _Z17uniqueGidCalc2D2DPi
        .type           _Z17uniqueGidCalc2D2DPi,@function
        .size           _Z17uniqueGidCalc2D2DPi,(.L_x_6 - _Z17uniqueGidCalc2D2DPi)
        .other          _Z17uniqueGidCalc2D2DPi,@"STO_CUDA_ENTRY STV_DEFAULT"
_Z17uniqueGidCalc2D2DPi:
.text._Z17uniqueGidCalc2D2DPi:
[----:B------:R-:W0:Y:S01]  /*0000*/  LDC R1, c[0x0][0x37c] ;  /* 0x0000df00ff017b82 */ /* 0x000e220000000800 */
[----:B------:R-:W1:Y:S01]  /*0010*/  S2R R7, SR_CTAID.Y ;  /* 0x0000000000077919 */ /* 0x000e620000002600 */
[----:B------:R-:W2:Y:S06]  /*0020*/  LDCU UR6, c[0x0][0x2fc] ;  /* 0x00005f80ff0677ac */ /* 0x000eac0008000800 */
[----:B------:R-:W3:Y:S01]  /*0030*/  LDC.64 R2, c[0x0][0x380] ;  /* 0x0000e000ff027b82 */ /* 0x000ee20000000a00 */
[----:B0-----:R-:W-:Y:S01]  /*0040*/  IADD3 R1, PT, PT, R1, -0x10, RZ ;  /* 0xfffffff001017810 */ /* 0x001fe20007ffe0ff */
[----:B------:R-:W1:Y:S01]  /*0050*/  S2R R8, SR_CTAID.X ;  /* 0x0000000000087919 */ /* 0x000e620000002500 */
[----:B------:R-:W0:Y:S01]  /*0060*/  LDCU UR7, c[0x0][0x360] ;  /* 0x00006c00ff0777ac */ /* 0x000e220008000800 */
[----:B------:R-:W4:Y:S01]  /*0070*/  S2R R5, SR_TID.Y ;  /* 0x0000000000057919 */ /* 0x000f220000002200 */
[----:B------:R-:W4:Y:S01]  /*0080*/  LDCU UR8, c[0x0][0x364] ;  /* 0x00006c80ff0877ac */ /* 0x000f220008000800 */
[----:B------:R-:W0:Y:S01]  /*0090*/  S2R R9, SR_TID.X ;  /* 0x0000000000097919 */ /* 0x000e220000002100 */
[----:B------:R-:W1:Y:S01]  /*00a0*/  LDCU UR9, c[0x0][0x370] ;  /* 0x00006e00ff0977ac */ /* 0x000e620008000800 */
[----:B------:R-:W5:Y:S01]  /*00b0*/  LDCU.64 UR4, c[0x0][0x358] ;  /* 0x00006b00ff0477ac */ /* 0x000f620008000a00 */
[----:B-1----:R-:W-:-:S04]  /*00c0*/  IMAD R0, R7, UR9, R8 ;  /* 0x0000000907007c24 */ /* 0x002fc8000f8e0208 */
[----:B----4-:R-:W-:Y:S01]  /*00d0*/  IMAD R0, R0, UR8, R5 ;  /* 0x0000000800007c24 */ /* 0x010fe2000f8e0205 */
[----:B------:R-:W1:Y:S03]  /*00e0*/  LDCU.64 UR8, c[0x4][0x10] ;  /* 0x01000200ff0877ac */ /* 0x000e660008000a00 */
[----:B0-----:R-:W-:-:S04]  /*00f0*/  IMAD R10, R0, UR7, R9 ;  /* 0x00000007000a7c24 */ /* 0x001fc8000f8e0209 */
[----:B---3--:R-:W-:-:S05]  /*0100*/  IMAD.WIDE R2, R10, 0x4, R2 ;  /* 0x000000040a027825 */ /* 0x008fca00078e0202 */
[----:B-----5:R-:W3:Y:S01]  /*0110*/  LDG.E R11, desc[UR4][R2.64] ;  /* 0x00000004020b7981 */ /* 0x020ee2000c1e1900 */
[----:B------:R-:W-:Y:S01]  /*0120*/  MOV R0, 0x0 ;  /* 0x0000000000007802 */ /* 0x000fe20000000f00 */
[----:B------:R-:W0:Y:S03]  /*0130*/  LDCU UR4, c[0x0][0x2f8] ;  /* 0x00005f00ff0477ac */ /* 0x000e260008000800 */
[----:B------:R4:W3:Y:S01]  /*0140*/  LDC.64 R12, c[0x4][R0] ;  /* 0x01000000000c7b82 */ /* 0x0008e20000000a00 */
[----:B-1----:R-:W-:Y:S02]  /*0150*/  MOV R4, UR8 ;  /* 0x0000000800047c02 */ /* 0x002fe40008000f00 */
[----:B------:R-:W-:Y:S02]  /*0160*/  MOV R5, UR9 ;  /* 0x0000000900057c02 */ /* 0x000fe40008000f00 */
[----:B0-----:R-:W-:-:S04]  /*0170*/  IADD3 R6, P0, PT, R1, UR4, RZ ;  /* 0x0000000401067c10 */ /* 0x001fc8000ff1e0ff */
[----:B--2---:R-:W-:Y:S01]  /*0180*/  IADD3.X R7, PT, PT, RZ, UR6, RZ, P0, !PT ;  /* 0x00000006ff077c10 */ /* 0x004fe200087fe4ff */
[----:B---3--:R4:W-:Y:S08]  /*0190*/  STL.128 [R1], R8 ;  /* 0x0000000801007387 */ /* 0x0089f00000100c00 */
[----:B------:R-:W-:-:S07]  /*01a0*/  LEPC R20, `(.L_x_0) ;  /* 0x000000001014794e */ /* 0x000fce0000000000 */
[----:B----4-:R-:W-:Y:S05]  /*01b0*/  CALL.ABS.NOINC R12 ;  /* 0x000000000c007343 */ /* 0x010fea0003c00000 */
.L_x_0:
[----:B------:R-:W-:Y:S05]  /*01c0*/  EXIT ;  /* 0x000000000000794d */ /* 0x000fea0003800000 */
.L_x_1:
[----:B------:R-:W-:-:S00]  /*01d0*/  BRA `(.L_x_1) ;  /* 0xfffffffc00fc7947 */ /* 0x000fc0000383ffff */
[----:B------:R-:W-:-:S00]  /*01e0*/  NOP ;  /* 0x0000000000007918 */ /* 0x000fc00000000000 */
        /* <DEDUP_REMOVED lines=9> */
.L_x_6:


//--------------------- .text._Z13uniqueGidCalcPi --------------------------
	.section	.text._Z13uniqueGidCalcPi,"ax",@progbits
	.align	128
        .global         _Z13uniqueGidCalcPi
        .type           _Z13uniqueGidCalcPi,@function
        .size           _Z13uniqueGidCalcPi,(.L_x_7 - _Z13uniqueGidCalcPi)
        .other          _Z13uniqueGidCalcPi,@"STO_CUDA_ENTRY STV_DEFAULT"
_Z13uniqueGidCalcPi:
.text._Z13uniqueGidCalcPi:
[----:B------:R-:W0:Y:S01]  /*0000*/  LDC R1, c[0x0][0x37c] ;  /* 0x0000df00ff017b82 */ /* 0x000e220000000800 */
[----:B------:R-:W1:Y:S07]  /*0010*/  S2R R13, SR_TID.X ;  /* 0x00000000000d7919 */ /* 0x000e6e0000002100 */
[----:B------:R-:W2:Y:S01]  /*0020*/  LDC.64 R2, c[0x0][0x380] ;  /* 0x0000e000ff027b82 */ /* 0x000ea20000000a00 */
[----:B------:R-:W3:Y:S01]  /*0030*/  LDCU UR6, c[0x0][0x2fc] ;  /* 0x00005f80ff0677ac */ /* 0x000ee20008000800 */
[----:B0-----:R-:W-:Y:S01]  /*0040*/  VIADD R1, R1, 0xfffffff0 ;  /* 0xfffffff001017836 */ /* 0x001fe20000000000 */
[----:B------:R-:W1:Y:S01]  /*0050*/  S2R R12, SR_CTAID.X ;  /* 0x00000000000c7919 */ /* 0x000e620000002500 */
[----:B------:R-:W1:Y:S01]  /*0060*/  LDCU UR7, c[0x0][0x360] ;  /* 0x00006c00ff0777ac */ /* 0x000e620008000800 */
[----:B------:R-:W0:Y:S01]  /*0070*/  LDCU.64 UR4, c[0x0][0x358] ;  /* 0x00006b00ff0477ac */ /* 0x000e220008000a00 */
[----:B------:R-:W-:Y:S01]  /*0080*/  MOV R0, 0x0 ;  /* 0x0000000000007802 */ /* 0x000fe20000000f00 */
[----:B------:R-:W4:Y:S01]  /*0090*/  LDCU.64 UR8, c[0x4][0x10] ;  /* 0x01000200ff0877ac */ /* 0x000f220008000a00 */
[----:B-1----:R-:W-:-:S04]  /*00a0*/  IMAD R14, R12, UR7, R13 ;  /* 0x000000070c0e7c24 */ /* 0x002fc8000f8e020d */
[----:B--2---:R-:W-:-:S05]  /*00b0*/  IMAD.WIDE R2, R14, 0x4, R2 ;  /* 0x000000040e027825 */ /* 0x004fca00078e0202 */
[----:B0-----:R-:W2:Y:S01]  /*00c0*/  LDG.E R15, desc[UR4][R2.64] ;  /* 0x00000004020f7981 */ /* 0x001ea2000c1e1900 */
[----:B------:R-:W0:Y:S01]  /*00d0*/  LDCU UR4, c[0x0][0x2f8] ;  /* 0x00005f00ff0477ac */ /* 0x000e220008000800 */
[----:B------:R1:W1:Y:S01]  /*00e0*/  LDC.64 R8, c[0x4][R0] ;  /* 0x0100000000087b82 */ /* 0x0002620000000a00 */
[----:B----4-:R-:W-:Y:S01]  /*00f0*/  IMAD.U32 R4, RZ, RZ, UR8 ;  /* 0x00000008ff047e24 */ /* 0x010fe2000f8e00ff */
[----:B------:R-:W-:Y:S02]  /*0100*/  MOV R5, UR9 ;  /* 0x0000000900057c02 */ /* 0x000fe40008000f00 */
[----:B0-----:R-:W-:-:S04]  /*0110*/  IADD3 R6, P0, PT, R1, UR4, RZ ;  /* 0x0000000401067c10 */ /* 0x001fc8000ff1e0ff */
[----:B---3--:R-:W-:Y:S01]  /*0120*/  IADD3.X R7, PT, PT, RZ, UR6, RZ, P0, !PT ;  /* 0x00000006ff077c10 */ /* 0x008fe200087fe4ff */
[----:B-12---:R0:W-:Y:S08]  /*0130*/  STL.128 [R1], R12 ;  /* 0x0000000c01007387 */ /* 0x0061f00000100c00 */
[----:B------:R-:W-:-:S07]  /*0140*/  LEPC R20, `(.L_x_2) ;  /* 0x000000001014794e */ /* 0x000fce0000000000 */
[----:B0-----:R-:W-:Y:S05]  /*0150*/  CALL.ABS.NOINC R8 ;  /* 0x0000000008007343 */ /* 0x001fea0003c00000 */
.L_x_2:
[----:B------:R-:W-:Y:S05]  /*0160*/  EXIT ;  /* 0x000000000000794d */ /* 0x000fea0003800000 */
.L_x_3:
        /* <DEDUP_REMOVED lines=9> */
.L_x_7:


//--------------------- .text._Z22uniqueIdxCalcThreadIdxPi --------------------------
	.section	.text._Z22uniqueIdxCalcThreadIdxPi,"ax",@progbits
	.align	128
        .global         _Z22uniqueIdxCalcThreadIdxPi
        .type           _Z22uniqueIdxCalcThreadIdxPi,@function
        .size           _Z22uniqueIdxCalcThreadIdxPi,(.L_x_8 - _Z22uniqueIdxCalcThreadIdxPi)
        .other          _Z22uniqueIdxCalcThreadIdxPi,@"STO_CUDA_ENTRY STV_DEFAULT"
_Z22uniqueIdxCalcThreadIdxPi:
.text._Z22uniqueIdxCalcThreadIdxPi:
[----:B------:R-:W0:Y:S01]  /*0000*/  LDC R1, c[0x0][0x37c] ;  /* 0x0000df00ff017b82 */ /* 0x000e220000000800 */
[----:B------:R-:W1:Y:S07]  /*0010*/  S2R R10, SR_TID.X ;  /* 0x00000000000a7919 */ /* 0x000e6e0000002100 */
[----:B------:R-:W1:Y:S01]  /*0020*/  LDC.64 R2, c[0x0][0x380] ;  /* 0x0000e000ff027b82 */ /* 0x000e620000000a00 */
[----:B------:R-:W2:Y:S01]  /*0030*/  LDCU.64 UR4, c[0x0][0x358] ;  /* 0x00006b00ff0477ac */ /* 0x000ea20008000a00 */
[----:B0-----:R-:W-:Y:S01]  /*0040*/  VIADD R1, R1, 0xfffffff8 ;  /* 0xfffffff801017836 */ /* 0x001fe20000000000 */
[----:B------:R-:W0:Y:S01]  /*0050*/  LDCU.64 UR6, c[0x4][0x8] ;  /* 0x01000100ff0677ac */ /* 0x000e220008000a00 */
[----:B-1----:R-:W-:-:S05]  /*0060*/  IMAD.WIDE.U32 R2, R10, 0x4, R2 ;  /* 0x000000040a027825 */ /* 0x002fca00078e0002 */
[----:B--2---:R-:W2:Y:S01]  /*0070*/  LDG.E R11, desc[UR4][R2.64] ;  /* 0x00000004020b7981 */ /* 0x004ea2000c1e1900 */
[----:B------:R-:W-:Y:S01]  /*0080*/  MOV R0, 0x0 ;  /* 0x0000000000007802 */ /* 0x000fe20000000f00 */
[----:B------:R-:W1:Y:S01]  /*0090*/  LDCU UR4, c[0x0][0x2f8] ;  /* 0x00005f00ff0477ac */ /* 0x000e620008000800 */
[----:B0-----:R-:W-:Y:S01]  /*00a0*/  IMAD.U32 R4, RZ, RZ, UR6 ;  /* 0x00000006ff047e24 */ /* 0x001fe2000f8e00ff */
[----:B------:R-:W-:Y:S01]  /*00b0*/  MOV R5, UR7 ;  /* 0x0000000700057c02 */ /* 0x000fe20008000f00 */
[----:B------:R0:W3:Y:S01]  /*00c0*/  LDC.64 R8, c[0x4][R0] ;  /* 0x0100000000087b82 */ /* 0x0000e20000000a00 */
[----:B------:R-:W4:Y:S01]  /*00d0*/  LDCU UR5, c[0x0][0x2fc] ;  /* 0x00005f80ff0577ac */ /* 0x000f220008000800 */
[----:B-1----:R-:W-:-:S05]  /*00e0*/  IADD3 R6, P0, PT, R1, UR4, RZ ;  /* 0x0000000401067c10 */ /* 0x002fca000ff1e0ff */
[----:B----4-:R-:W-:Y:S01]  /*00f0*/  IMAD.X R7, RZ, RZ, UR5, P0 ;  /* 0x00000005ff077e24 */ /* 0x010fe200080e06ff */
[----:B--23--:R0:W-:Y:S07]  /*0100*/  STL.64 [R1], R10 ;  /* 0x0000000a01007387 */ /* 0x00c1ee0000100a00 */
[----:B------:R-:W-:-:S07]  /*0110*/  LEPC R20, `(.L_x_4) ;  /* 0x000000001014794e */ /* 0x000fce0000000000 */
[----:B0-----:R-:W-:Y:S05]  /*0120*/  CALL.ABS.NOINC R8 ;  /* 0x0000000008007343 */ /* 0x001fea0003c00000 */
.L_x_4:
[----:B------:R-:W-:Y:S05]  /*0130*/  EXIT ;  /* 0x000000000000794d */ /* 0x000fea0003800000 */
.L_x_5:
        /* <DEDUP_REMOVED lines=12> */
.L_x_8:


//--------------------- .nv.global.init           --------------------------
	.section	.nv.global.init,"aw",@progbits
.nv.global.init:
	.type		$str,@object
	.size		$str,($str$1 - $str)
$str:
        /*0000*/ 	.byte	0x74, 0x68, 0x72, 0x65, 0x61, 0x64, 0x49, 0x64, 0x78, 0x3a, 0x20, 0x25, 0x64, 0x2c, 0x20, 0x76
        /*0010*/ 	.byte	0x61, 0x6c, 0x75, 0x65, 0x3a, 0x20, 0x25, 0x64, 0x20, 0x0a, 0x00
	.type		$str$1,@object
	.size		$str$1,(.L_1 - $str$1)
$str$1:
        /*001b*/ 	.byte	0x62, 0x6c, 0x6f, 0x63, 0x6b, 0x49, 0x64, 0x78, 0x2e, 0x78, 0x3a, 0x20, 0x25, 0x64, 0x2c, 0x20
        /*002b*/ 	.byte	0x74, 0x68, 0x72, 0x65, 0x61, 0x64, 0x49, 0x64, 0x78, 0x2e, 0x78, 0x3a, 0x20, 0x25, 0x64, 0x2c
        /*003b*/ 	.byte	0x20, 0x67, 0x69, 0x64, 0x3a, 0x20, 0x25, 0x64, 0x20, 0x2c, 0x20, 0x76, 0x61, 0x6c, 0x75, 0x65
        /*004b*/ 	.byte	0x3a, 0x20, 0x25, 0x64, 0x20, 0x20, 0x0a, 0x00
.L_1:


//--------------------- .nv.shared.reserved.0     --------------------------
	.section	.nv.shared.reserved.0,"aw",@nobits
	.weak		__nv_reservedSMEM_offset_0_alias
	.size		__nv_reservedSMEM_offset_0_alias, 0, 64
	.other		__nv_reservedSMEM_offset_0_alias,@"STO_CUDA_RESERVED_SHARED STV_DEFAULT"
__nv_reservedSMEM_offset_0_alias:
	.zero		0
	.zero		64


//--------------------- .nv.constant0._Z17uniqueGidCalc2D2DPi --------------------------
	.section	.nv.constant0._Z17uniqueGidCalc2D2DPi,"a",@progbits
	.sectionflags	@""
	.align	4
.nv.constant0._Z17uniqueGidCalc2D2DPi:
	.zero		904


//--------------------- .nv.constant0._Z13uniqueGidCalcPi --------------------------
	.section	.nv.constant0._Z13uniqueGidCalcPi,"a",@progbits
	.sectionflags	@""
	.align	4
.nv.constant0._Z13uniqueGidCalcPi:
	.zero		904


//--------------------- .nv.constant0._Z22uniqueIdxCalcThreadIdxPi --------------------------
	.section	.nv.constant0._Z22uniqueIdxCalcThreadIdxPi,"a",@progbits
	.sectionflags	@""
	.align	4
.nv.constant0._Z22uniqueIdxCalcThreadIdxPi:
	.zero		904


//--------------------- SYMBOLS --------------------------

	.type		.nv.reservedSmem.offset0,@object
	.size		.nv.reservedSmem.offset0,0x4
	.type		vprintf,@function
